	.headerflags	@"EF_CUDA_TEXMODE_UNIFIED EF_CUDA_64BIT_ADDRESS EF_CUDA_ACCELERATORS EF_CUDA_SM90 EF_CUDA_VIRTUAL_SM(EF_CUDA_SM90)"
	.elftype	@"ET_EXEC"


//--------------------- .nv.info                  --------------------------
	.section	.nv.info,"",@"SHT_CUDA_INFO"
	.align	4


	//----- nvinfo : EIATTR_REGCOUNT
	.align		4
        /*0000*/ 	.byte	0x04, 0x2f
        /*0002*/ 	.short	(.L_1 - .L_0)
	.align		4
.L_0:
        /*0004*/ 	.word	index@(triton_poi_fused_14)
        /*0008*/ 	.word	0x0000001a


	//----- nvinfo : EIATTR_MIN_STACK_SIZE
	.align		4
.L_1:
        /*000c*/ 	.byte	0x04, 0x12
        /*000e*/ 	.short	(.L_3 - .L_2)
	.align		4
.L_2:
        /*0010*/ 	.word	index@(triton_poi_fused_14)
        /*0014*/ 	.word	0x00000000


	//----- nvinfo : EIATTR_FRAME_SIZE
	.align		4
.L_3:
        /*0018*/ 	.byte	0x04, 0x11
        /*001a*/ 	.short	(.L_5 - .L_4)
	.align		4
.L_4:
        /*001c*/ 	.word	index@(triton_poi_fused_14)
        /*0020*/ 	.word	0x00000000


	//----- nvinfo : EIATTR_MIN_STACK_SIZE
	.align		4
.L_5:
        /*0024*/ 	.byte	0x04, 0x12
        /*0026*/ 	.short	(.L_7 - .L_6)
	.align		4
.L_6:
        /*0028*/ 	.word	index@(triton_poi_fused_14)
        /*002c*/ 	.word	0x00000000
.L_7:


//--------------------- .nv.info.triton_poi_fused_14 --------------------------
	.section	.nv.info.triton_poi_fused_14,"",@"SHT_CUDA_INFO"
	.sectionflags	@""
	.align	4


	//----- nvinfo : EIATTR_CUDA_API_VERSION
	.align		4
        /*0000*/ 	.byte	0x04, 0x37
        /*0002*/ 	.short	(.L_9 - .L_8)
.L_8:
        /*0004*/ 	.word	0x0000007c


	//----- nvinfo : EIATTR_KPARAM_INFO
	.align		4
.L_9:
        /*0008*/ 	.byte	0x04, 0x17
        /*000a*/ 	.short	(.L_11 - .L_10)
.L_10:
        /*000c*/ 	.word	0x00000000
        /*0010*/ 	.short	0x0003
        /*0012*/ 	.short	0x0014
        /*0014*/ 	.byte	0x00, 0xf0, 0x11, 0x00


	//----- nvinfo : EIATTR_KPARAM_INFO
	.align		4
.L_11:
        /*0018*/ 	.byte	0x04, 0x17
        /*001a*/ 	.short	(.L_13 - .L_12)
.L_12:
        /*001c*/ 	.word	0x00000000
        /*0020*/ 	.short	0x0002
        /*0022*/ 	.short	0x0010
        /*0024*/ 	.byte	0x00, 0xf0, 0x11, 0x00


	//----- nvinfo : EIATTR_KPARAM_INFO
	.align		4
.L_13:
        /*0028*/ 	.byte	0x04, 0x17
        /*002a*/ 	.short	(.L_15 - .L_14)
.L_14:
        /*002c*/ 	.word	0x00000000
        /*0030*/ 	.short	0x0001
        /*0032*/ 	.short	0x0008
        /*0034*/ 	.byte	0x00, 0xf4, 0x21, 0x00


	//----- nvinfo : EIATTR_KPARAM_INFO
	.align		4
.L_15:
        /*0038*/ 	.byte	0x04, 0x17
        /*003a*/ 	.short	(.L_17 - .L_16)
.L_16:
        /*003c*/ 	.word	0x00000000
        /*0040*/ 	.short	0x0000
        /*0042*/ 	.short	0x0000
        /*0044*/ 	.byte	0x00, 0xf4, 0x21, 0x00


	//----- nvinfo : EIATTR_SPARSE_MMA_MASK
	.align		4
.L_17:
        /*0048*/ 	.byte	0x03, 0x50
        /*004a*/ 	.short	0x0000


	//----- nvinfo : EIATTR_MAXREG_COUNT
	.align		4
        /*004c*/ 	.byte	0x03, 0x1b
        /*004e*/ 	.short	0x00ff


	//----- nvinfo : EIATTR_EXIT_INSTR_OFFSETS
	.align		4
        /*0050*/ 	.byte	0x04, 0x1c
        /*0052*/ 	.short	(.L_19 - .L_18)


	//   ....[0]....
.L_18:
        /*0054*/ 	.word	0x000003b0


	//   ....[1]....
        /*0058*/ 	.word	0x00000410


	//----- nvinfo : EIATTR_REQNTID
	.align		4
.L_19:
        /*005c*/ 	.byte	0x04, 0x10
        /*005e*/ 	.short	(.L_21 - .L_20)
.L_20:
        /*0060*/ 	.word	0x00000080
        /*0064*/ 	.word	0x00000001
        /*0068*/ 	.word	0x00000001


	//----- nvinfo : EIATTR_CBANK_PARAM_SIZE
	.align		4
.L_21:
        /*006c*/ 	.byte	0x03, 0x19
        /*006e*/ 	.short	0x0018


	//----- nvinfo : EIATTR_PARAM_CBANK
	.align		4
        /*0070*/ 	.byte	0x04, 0x0a
        /*0072*/ 	.short	(.L_23 - .L_22)
	.align		4
.L_22:
        /*0074*/ 	.word	index@(.nv.constant0.triton_poi_fused_14)
        /*0078*/ 	.short	0x0210
        /*007a*/ 	.short	0x0018


	//----- nvinfo : EIATTR_SW_WAR
	.align		4
.L_23:
        /*007c*/ 	.byte	0x04, 0x36
        /*007e*/ 	.short	(.L_25 - .L_24)
.L_24:
        /*0080*/ 	.word	0x00000008
.L_25:


//--------------------- .nv.callgraph             --------------------------
	.section	.nv.callgraph,"",@"SHT_CUDA_CALLGRAPH"
	.align	4
	.sectionentsize	8
	.align		4
        /*0000*/ 	.word	0x00000000
	.align		4
        /*0004*/ 	.word	0xffffffff
	.align		4
        /*0008*/ 	.word	0x00000000
	.align		4
        /*000c*/ 	.word	0xfffffffe
	.align		4
        /*0010*/ 	.word	0x00000000
	.align		4
        /*0014*/ 	.word	0xfffffffd
	.align		4
        /*0018*/ 	.word	0x00000000
	.align		4
        /*001c*/ 	.word	0xfffffffc


//--------------------- .text.triton_poi_fused_14 --------------------------
	.section	.text.triton_poi_fused_14,"ax",@progbits
	.sectionflags	@"SHF_BARRIERS=1"
	.align	128
        .global         triton_poi_fused_14
        .type           triton_poi_fused_14,@function
        .size           triton_poi_fused_14,(.L_x_1 - triton_poi_fused_14)
        .other          triton_poi_fused_14,@"STO_CUDA_ENTRY STV_DEFAULT"
triton_poi_fused_14:
.text.triton_poi_fused_14:
[----:B------:R-:W0:Y:S01]  /*0000*/  LDC R1, c[0x0][0x28] ;  /* 0x00000a00ff017b82 */ /* 0x000e220000000800 */
[----:B------:R-:W1:Y:S07]  /*0010*/  S2R R12, SR_CTAID.Y ;  /* 0x00000000000c7919 */ /* 0x000e6e0000002600 */
[----:B------:R-:W2:Y:S01]  /*0020*/  LDC.64 R4, c[0x0][0x210] ;  /* 0x00008400ff047b82 */ /* 0x000ea20000000a00 */
[----:B------:R-:W-:Y:S02]  /*0030*/  CS2R R10, SRZ ;  /* 0x00000000000a7805 */ /* 0x000fe4000001ff00 */
[----:B------:R-:W-:Y:S01]  /*0040*/  CS2R R8, SRZ ;  /* 0x0000000000087805 */ /* 0x000fe2000001ff00 */
[----:B------:R-:W3:Y:S01]  /*0050*/  S2R R7, SR_TID.X ;  /* 0x0000000000077919 */ /* 0x000ee20000002100 */
[----:B------:R-:W4:Y:S01]  /*0060*/  S2R R2, SR_CTAID.X ;  /* 0x0000000000027919 */ /* 0x000f220000002500 */
[----:B------:R-:W-:Y:S01]  /*0070*/  ULDC.64 UR6, c[0x0][0x208] ;  /* 0x0000820000067ab9 */ /* 0x000fe20000000a00 */
[----:B-1----:R-:W-:-:S05]  /*0080*/  IMAD.SHL.U32 R0, R12, 0x200, RZ ;  /* 0x000002000c007824 */ /* 0x002fca00078e00ff */
[----:B---3--:R-:W-:-:S05]  /*0090*/  LOP3.LUT R3, R0, 0x7f, R7, 0xf8, !PT ;  /* 0x0000007f00037812 */ /* 0x008fca00078ef807 */
[----:B----4-:R-:W-:Y:S02]  /*00a0*/  IMAD.IADD R6, R3, 0x1, R2 ;  /* 0x0000000103067824 */ /* 0x010fe400078e0202 */
[----:B------:R-:W-:Y:S02]  /*00b0*/  IMAD.SHL.U32 R3, R2, 0x2, RZ ;  /* 0x0000000202037824 */ /* 0x000fe400078e00ff */
[----:B------:R-:W-:-:S03]  /*00c0*/  IMAD.SHL.U32 R19, R6, 0x2, RZ ;  /* 0x0000000206137824 */ /* 0x000fc600078e00ff */
[----:B------:R-:W-:Y:S01]  /*00d0*/  ISETP.GE.AND P0, PT, R3, 0x2, PT ;  /* 0x000000020300780c */ /* 0x000fe20003f06270 */
[C---:B------:R-:W-:Y:S01]  /*00e0*/  VIADD R21, R19.reuse, 0x200 ;  /* 0x0000020013157836 */ /* 0x040fe20000000000 */
[----:B------:R-:W-:Y:S01]  /*00f0*/  IADD3 R17, R19, 0x100, RZ ;  /* 0x0000010013117810 */ /* 0x000fe20007ffe0ff */
[C---:B------:R-:W-:Y:S01]  /*0100*/  VIADD R13, R19.reuse, 0x300 ;  /* 0x00000300130d7836 */ /* 0x040fe20000000000 */
[----:B------:R-:W-:Y:S01]  /*0110*/  CS2R R14, SRZ ;  /* 0x00000000000e7805 */ /* 0x000fe2000001ff00 */
[----:B--2---:R-:W-:Y:S01]  /*0120*/  IMAD.WIDE R18, R19, 0x4, R4 ;  /* 0x0000000413127825 */ /* 0x004fe200078e0204 */
[----:B------:R-:W-:-:S03]  /*0130*/  CS2R R22, SRZ ;  /* 0x0000000000167805 */ /* 0x000fc6000001ff00 */
[----:B------:R-:W-:-:S04]  /*0140*/  IMAD.WIDE R16, R17, 0x4, R4 ;  /* 0x0000000411107825 */ /* 0x000fc800078e0204 */
[--C-:B------:R-:W-:Y:S01]  /*0150*/  IMAD.WIDE R20, R21, 0x4, R4.reuse ;  /* 0x0000000415147825 */ /* 0x100fe200078e0204 */
[----:B------:R1:W2:Y:S03]  /*0160*/  @!P0 LDG.E.EL.64 R10, desc[UR6][R16.64] ;  /* 0x00000006100a8981 */ /* 0x0002a6000c2e1b00 */
[----:B------:R-:W-:Y:S01]  /*0170*/  IMAD.WIDE R4, R13, 0x4, R4 ;  /* 0x000000040d047825 */ /* 0x000fe200078e0204 */
[----:B------:R-:W3:Y:S04]  /*0180*/  @!P0 LDG.E.EL.64 R8, desc[UR6][R18.64] ;  /* 0x0000000612088981 */ /* 0x000ee8000c2e1b00 */
[----:B------:R-:W4:Y:S04]  /*0190*/  @!P0 LDG.E.EL.64 R14, desc[UR6][R20.64] ;  /* 0x00000006140e8981 */ /* 0x000f28000c2e1b00 */
[----:B------:R-:W5:Y:S01]  /*01a0*/  @!P0 LDG.E.EL.64 R22, desc[UR6][R4.64] ;  /* 0x0000000604168981 */ /* 0x000f62000c2e1b00 */
[----:B------:R-:W1:Y:S01]  /*01b0*/  S2UR UR5, SR_CgaCtaId ;  /* 0x00000000000579c3 */ /* 0x000e620000008800 */
[----:B------:R-:W-:Y:S01]  /*01c0*/  UMOV UR4, 0x400 ;  /* 0x0000040000047882 */ /* 0x000fe20000000000 */
[----:B------:R-:W-:Y:S01]  /*01d0*/  LOP3.LUT R6, R7, 0x7f, RZ, 0xc0, !PT ;  /* 0x0000007f07067812 */ /* 0x000fe200078ec0ff */
[----:B01----:R-:W-:-:S06]  /*01e0*/  UPRMT UR4, UR5, 0x654, UR4 ;  /* 0x0000065405047896 */ /* 0x003fcc0008000004 */
[----:B------:R-:W-:Y:S01]  /*01f0*/  LEA R16, R6, UR4, 0x2 ;  /* 0x0000000406107c11 */ /* 0x000fe2000f8e10ff */
[----:B------:R-:W-:-:S05]  /*0200*/  IMAD.SHL.U32 R7, R7, 0x4, RZ ;  /* 0x0000000407077824 */ /* 0x000fca00078e00ff */
[----:B------:R-:W-:-:S04]  /*0210*/  LOP3.LUT R13, R7, 0x1fc, RZ, 0xc0, !PT ;  /* 0x000001fc070d7812 */ /* 0x000fc800078ec0ff */
[----:B------:R-:W-:Y:S02]  /*0220*/  LEA R17, R13, UR4, 0x2 ;  /* 0x000000040d117c11 */ /* 0x000fe4000f8e10ff */
[----:B------:R-:W-:Y:S02]  /*0230*/  SHF.R.S32.HI R12, RZ, 0x16, R12 ;  /* 0x00000016ff0c7819 */ /* 0x000fe4000001140c */
[----:B------:R-:W-:Y:S01]  /*0240*/  LOP3.LUT R0, R0, R13, RZ, 0xfc, !PT ;  /* 0x0000000d00007212 */ /* 0x000fe200078efcff */
[----:B--2---:R-:W-:Y:S04]  /*0250*/  STS [R16+0x200], R10 ;  /* 0x0002000a10007388 */ /* 0x004fe80000000800 */
[----:B------:R0:W-:Y:S04]  /*0260*/  STS [R16+0xa10], R11 ;  /* 0x000a100b10007388 */ /* 0x0001e80000000800 */
[----:B---3--:R-:W-:Y:S04]  /*0270*/  STS [R16], R8 ;  /* 0x0000000810007388 */ /* 0x008fe80000000800 */
[----:B------:R1:W-:Y:S01]  /*0280*/  STS [R16+0x810], R9 ;  /* 0x0008100910007388 */ /* 0x0003e20000000800 */
[----:B0-----:R-:W0:Y:S03]  /*0290*/  LDC.64 R10, c[0x0][0x218] ;  /* 0x00008600ff0a7b82 */ /* 0x001e260000000a00 */
[----:B----4-:R-:W-:Y:S04]  /*02a0*/  STS [R16+0x400], R14 ;  /* 0x0004000e10007388 */ /* 0x010fe80000000800 */
[----:B------:R-:W-:Y:S04]  /*02b0*/  STS [R16+0xc10], R15 ;  /* 0x000c100f10007388 */ /* 0x000fe80000000800 */
[----:B-----5:R-:W-:Y:S04]  /*02c0*/  STS [R16+0x600], R22 ;  /* 0x0006001610007388 */ /* 0x020fe80000000800 */
[----:B------:R-:W-:Y:S01]  /*02d0*/  STS [R16+0xe10], R23 ;  /* 0x000e101710007388 */ /* 0x000fe20000000800 */
[----:B------:R-:W-:Y:S01]  /*02e0*/  BAR.SYNC.DEFER_BLOCKING 0x0 ;  /* 0x0000000000007b1d */ /* 0x000fe20000010000 */
[----:B-1----:R-:W-:-:S04]  /*02f0*/  SGXT R9, R12, 0x1 ;  /* 0x000000010c09781a */ /* 0x002fc80000000200 */
[----:B------:R-:W-:Y:S01]  /*0300*/  LEA.HI R9, R9, R0, RZ, 0x5 ;  /* 0x0000000009097211 */ /* 0x000fe200078f28ff */
[----:B------:R-:W1:Y:S03]  /*0310*/  LDS.128 R4, [R17] ;  /* 0x0000000011047984 */ /* 0x000e660000000c00 */
[----:B------:R-:W-:Y:S02]  /*0320*/  LOP3.LUT R13, R9, 0xffffffe0, RZ, 0xc0, !PT ;  /* 0xffffffe0090d7812 */ /* 0x000fe400078ec0ff */
[----:B------:R-:W-:Y:S02]  /*0330*/  SHF.R.S32.HI R9, RZ, 0x5, R9 ;  /* 0x00000005ff097819 */ /* 0x000fe40000011409 */
[----:B------:R-:W-:Y:S01]  /*0340*/  IADD3 R8, R0, -R13, RZ ;  /* 0x8000000d00087210 */ /* 0x000fe20007ffe0ff */
[----:B------:R-:W-:Y:S02]  /*0350*/  VIADD R0, R3, 0x1 ;  /* 0x0000000103007836 */ /* 0x000fe40000000000 */
[----:B------:R-:W-:-:S03]  /*0360*/  IMAD.IADD R13, R9, 0x1, R2 ;  /* 0x00000001090d7824 */ /* 0x000fc600078e0202 */
[----:B------:R-:W-:Y:S01]  /*0370*/  ISETP.GE.AND P1, PT, R0, 0x2, PT ;  /* 0x000000020000780c */ /* 0x000fe20003f26270 */
[----:B------:R-:W-:-:S04]  /*0380*/  IMAD R3, R13, 0x40, R8 ;  /* 0x000000400d037824 */ /* 0x000fc800078e0208 */
[----:B0-----:R-:W-:-:S05]  /*0390*/  IMAD.WIDE R2, R3, 0x4, R10 ;  /* 0x0000000403027825 */ /* 0x001fca00078e020a */
[----:B-1----:R0:W-:Y:S03]  /*03a0*/  @!P0 STG.E.128 desc[UR6][R2.64], R4 ;  /* 0x0000000402008986 */ /* 0x0021e6000c101d06 */
[----:B0-----:R-:W-:Y:S05]  /*03b0*/  @P1 EXIT ;  /* 0x000000000000194d */ /* 0x001fea0003800000 */
[----:B0-----:R-:W0:Y:S01]  /*03c0*/  LDS.128 R4, [R17+0x810] ;  /* 0x0008100011047984 */ /* 0x001e220000000c00 */
[----:B------:R-:W-:-:S05]  /*03d0*/  LEA R9, R9, R8, 0x6 ;  /* 0x0000000809097211 */ /* 0x000fca00078e30ff */
[----:B------:R-:W-:-:S04]  /*03e0*/  IMAD R9, R0, 0x20, R9 ;  /* 0x0000002000097824 */ /* 0x000fc800078e0209 */
[----:B------:R-:W-:-:S05]  /*03f0*/  IMAD.WIDE R10, R9, 0x4, R10 ;  /* 0x00000004090a7825 */ /* 0x000fca00078e020a */
[----:B0-----:R-:W-:Y:S01]  /*0400*/  STG.E.128 desc[UR6][R10.64], R4 ;  /* 0x000000040a007986 */ /* 0x001fe2000c101d06 */
[----:B------:R-:W-:Y:S05]  /*0410*/  EXIT ;  /* 0x000000000000794d */ /* 0x000fea0003800000 */
.L_x_0:
[----:B------:R-:W-:-:S00]  /*0420*/  BRA `(.L_x_0) ;  /* 0xfffffffc00fc7947 */ /* 0x000fc0000383ffff */
[----:B------:R-:W-:-:S00]  /*0430*/  NOP ;  /* 0x0000000000007918 */ /* 0x000fc00000000000 */
        /* <DEDUP_REMOVED lines=12> */
.L_x_1:


//--------------------- .nv.shared.triton_poi_fused_14 --------------------------
	.section	.nv.shared.triton_poi_fused_14,"aw",@nobits
	.sectionflags	@""
	.align	16
	.zero		1024


//--------------------- .nv.constant0.triton_poi_fused_14 --------------------------
	.section	.nv.constant0.triton_poi_fused_14,"a",@progbits
	.sectionflags	@""
	.align	4
.nv.constant0.triton_poi_fused_14:
	.zero		552
